//
// Generated by NVIDIA NVVM Compiler
//
// Compiler Build ID: CL-36424714
// Cuda compilation tools, release 13.0, V13.0.88
// Based on NVVM 20.0.0
//

.version 9.0
.target sm_100
.address_size 64

	// .globl	_Z6funcaov

.visible .entry _Z6funcaov()
{


	ret;

}


// ===== COMPILED SASS (sm_100) =====

	.target	sm_100

	.elftype	@"ET_EXEC"


//--------------------- .note.nv.tkinfo           --------------------------
	.section	.note.nv.tkinfo,"",@"SHT_NOTE"
	.sectionflags	@"SHF_NOTE_NV_TKINFO"
	.tkinfo
        /*0018*/ 	.word	0x00000002
        /*0030*/ 	.string	""
        /*0030*/ 	.string	"ptxas"
        /*0030*/ 	.string	"Cuda compilation tools, release 13.0, V13.0.88"
        /*0030*/ 	.string	"Build cuda_13.0.r13.0/compiler.36424714_0"
        /*0030*/ 	.string	"-arch sm_100 -m 64 "



//--------------------- .note.nv.cuinfo           --------------------------
	.section	.note.nv.cuinfo,"",@"SHT_NOTE"
	.sectionflags	@"SHF_NOTE_NV_CUINFO"
        /*0018*/ 	.short	0x0002
        /*001a*/ 	.short	0x0064
        /*001c*/ 	.short	0x0082
	.zero		2


//--------------------- .nv.info                  --------------------------
	.section	.nv.info,"",@"SHT_CUDA_INFO"
	.align	4


	//----- nvinfo : EIATTR_REGCOUNT
	.align		4
        /*0000*/ 	.byte	0x04, 0x2f
        /*0002*/ 	.short	(.L_1 - .L_0)
	.align		4
.L_0:
        /*0004*/ 	.word	index@(_Z6funcaov)
        /*0008*/ 	.word	0x00000004


	//----- nvinfo : EIATTR_FRAME_SIZE
	.align		4
.L_1:
        /*000c*/ 	.byte	0x04, 0x11
        /*000e*/ 	.short	(.L_3 - .L_2)
	.align		4
.L_2:
        /*0010*/ 	.word	index@(_Z6funcaov)
        /*0014*/ 	.word	0x00000000


	//----- nvinfo : EIATTR_MIN_STACK_SIZE
	.align		4
.L_3:
        /*0018*/ 	.byte	0x04, 0x12
        /*001a*/ 	.short	(.L_5 - .L_4)
	.align		4
.L_4:
        /*001c*/ 	.word	index@(_Z6funcaov)
        /*0020*/ 	.word	0x00000000
.L_5:


//--------------------- .nv.compat                --------------------------
	.section	.nv.compat,"",@"SHT_CUDA_COMPAT_INFO"
	.align	4
        /*0000*/ 	.byte	0x02, 0x09, 0x00, 0x00, 0x02, 0x02, 0x01, 0x00, 0x02, 0x05, 0x05, 0x00, 0x03, 0x07, 0x01, 0x01
        /*0010*/ 	.byte	0x02, 0x03, 0x00, 0x00, 0x02, 0x06, 0x01, 0x00, 0x04, 0x0b, 0x08, 0x00, 0x09, 0x00, 0x00, 0x00
        /*0020*/ 	.byte	0x00, 0x00, 0x00, 0x00


//--------------------- .nv.info._Z6funcaov       --------------------------
	.section	.nv.info._Z6funcaov,"",@"SHT_CUDA_INFO"
	.sectionflags	@""
	.align	4


	//----- nvinfo : EIATTR_CUDA_API_VERSION
	.align		4
        /*0000*/ 	.byte	0x04, 0x37
        /*0002*/ 	.short	(.L_7 - .L_6)
.L_6:
        /*0004*/ 	.word	0x00000082


	//----- nvinfo : EIATTR_SPARSE_MMA_MASK
	.align		4
.L_7:
        /*0008*/ 	.byte	0x03, 0x50
        /*000a*/ 	.short	0x0000


	//----- nvinfo : EIATTR_MAXREG_COUNT
	.align		4
        /*000c*/ 	.byte	0x03, 0x1b
        /*000e*/ 	.short	0x00ff


	//----- nvinfo : EIATTR_MERCURY_ISA_VERSION
	.align		4
        /*0010*/ 	.byte	0x03, 0x5f
        /*0012*/ 	.short	0x0101


	//----- nvinfo : EIATTR_VRC_CTA_INIT_COUNT
	.align		4
        /*0014*/ 	.byte	0x02, 0x4a
	.zero		1
	.zero		1


	//----- nvinfo : EIATTR_EXIT_INSTR_OFFSETS
	.align		4
        /*0018*/ 	.byte	0x04, 0x1c
        /*001a*/ 	.short	(.L_9 - .L_8)


	//   ....[0]....
.L_8:
        /*001c*/ 	.word	0x00000010


	//----- nvinfo : EIATTR_SW_WAR
	.align		4
.L_9:
        /*0020*/ 	.byte	0x04, 0x36
        /*0022*/ 	.short	(.L_11 - .L_10)
.L_10:
        /*0024*/ 	.word	0x00000008
.L_11:


//--------------------- .nv.callgraph             --------------------------
	.section	.nv.callgraph,"",@"SHT_CUDA_CALLGRAPH"
	.align	4
	.sectionentsize	8
	.align		4
        /*0000*/ 	.word	0x00000000
	.align		4
        /*0004*/ 	.word	0xffffffff
	.align		4
        /*0008*/ 	.word	0x00000000
	.align		4
        /*000c*/ 	.word	0xfffffffe
	.align		4
        /*0010*/ 	.word	0x00000000
	.align		4
        /*0014*/ 	.word	0xfffffffd
	.align		4
        /*0018*/ 	.word	0x00000000
	.align		4
        /*001c*/ 	.word	0xfffffffc


//--------------------- .text._Z6funcaov          --------------------------
	.section	.text._Z6funcaov,"ax",@progbits
	.align	128
        .global         _Z6funcaov
        .type           _Z6funcaov,@function
        .size           _Z6funcaov,(.L_x_1 - _Z6funcaov)
        .other          _Z6funcaov,@"STO_CUDA_ENTRY STV_DEFAULT"
_Z6funcaov:
.text._Z6funcaov:
[----:B------:R-:W-:Y:S01]  /*0000*/  LDC R1, c[0x0][0x37c] ;  /* 0x0000df00ff017b82 */ /* 0x000fe20000000800 */
[----:B------:R-:W-:Y:S05]  /*0010*/  EXIT ;  /* 0x000000000000794d */ /* 0x000fea0003800000 */
.L_x_0:
[----:B------:R-:W-:-:S00]  /*0020*/  BRA `(.L_x_0) ;  /* 0xfffffffc00fc7947 */ /* 0x000fc0000383ffff */
[----:B------:R-:W-:-:S00]  /*0030*/  NOP ;  /* 0x0000000000007918 */ /* 0x000fc00000000000 */
        /* <DEDUP_REMOVED lines=12> */
.L_x_1:


//--------------------- .nv.shared.reserved.0     --------------------------
	.section	.nv.shared.reserved.0,"aw",@nobits
	.weak		__nv_reservedSMEM_offset_0_alias
	.size		__nv_reservedSMEM_offset_0_alias, 0, 64
	.other		__nv_reservedSMEM_offset_0_alias,@"STO_CUDA_RESERVED_SHARED STV_DEFAULT"
__nv_reservedSMEM_offset_0_alias:
	.zero		0
	.zero		64


//--------------------- .nv.constant0._Z6funcaov  --------------------------
	.section	.nv.constant0._Z6funcaov,"a",@progbits
	.sectionflags	@""
	.align	4
.nv.constant0._Z6funcaov:
	.zero		896


//--------------------- SYMBOLS --------------------------

	.type		.nv.reservedSmem.offset0,@object
	.size		.nv.reservedSmem.offset0,0x4
